//
// Generated by NVIDIA NVVM Compiler
//
// Compiler Build ID: CL-36424714
// Cuda compilation tools, release 13.0, V13.0.88
// Based on NVVM 20.0.0
//

.version 9.0
.target sm_100
.address_size 64

	// .globl	_Z10waveKernelP6uchar4jjf
.global .align 4 .b8 __cudart_i2opi_f[24] = {65, 144, 67, 60, 153, 149, 98, 219, 192, 221, 52, 245, 209, 87, 39, 252, 41, 21, 68, 78, 110, 131, 249, 162};

.visible .entry _Z10waveKernelP6uchar4jjf(
	.param .u64 .ptr .align 1 _Z10waveKernelP6uchar4jjf_param_0,
	.param .u32 _Z10waveKernelP6uchar4jjf_param_1,
	.param .u32 _Z10waveKernelP6uchar4jjf_param_2,
	.param .f32 _Z10waveKernelP6uchar4jjf_param_3
)
{
	.local .align 4 .b8 	__local_depot0[28];
	.reg .b64 	%SP;
	.reg .b64 	%SPL;
	.reg .pred 	%p<20>;
	.reg .b32 	%r<98>;
	.reg .b32 	%f<82>;
	.reg .b64 	%rd<43>;
	.reg .b64 	%fd<5>;

	mov.u64 	%SPL, __local_depot0;
	ld.param.u64 	%rd16, [_Z10waveKernelP6uchar4jjf_param_0];
	ld.param.u32 	%r31, [_Z10waveKernelP6uchar4jjf_param_1];
	ld.param.u32 	%r33, [_Z10waveKernelP6uchar4jjf_param_2];
	ld.param.f32 	%f15, [_Z10waveKernelP6uchar4jjf_param_3];
	add.u64 	%rd1, %SPL, 0;
	mov.u32 	%r34, %ctaid.x;
	mov.u32 	%r35, %ntid.x;
	mov.u32 	%r36, %tid.x;
	mad.lo.s32 	%r1, %r34, %r35, %r36;
	mov.u32 	%r37, %ctaid.y;
	mov.u32 	%r38, %ntid.y;
	mov.u32 	%r39, %tid.y;
	mad.lo.s32 	%r40, %r37, %r38, %r39;
	setp.ge.u32 	%p1, %r1, %r31;
	setp.ge.u32 	%p2, %r40, %r33;
	or.pred  	%p3, %p1, %p2;
	@%p3 bra 	$L__BB0_18;
	cvt.rn.f32.s32 	%f16, %r1;
	cvt.rn.f32.u32 	%f17, %r31;
	mul.f32 	%f18, %f17, 0f3F000000;
	sub.f32 	%f19, %f16, %f18;
	div.rn.f32 	%f20, %f19, %f18;
	cvt.rn.f32.u32 	%f21, %r40;
	cvt.rn.f32.u32 	%f22, %r33;
	mul.f32 	%f23, %f22, 0f3F000000;
	sub.f32 	%f24, %f21, %f23;
	div.rn.f32 	%f25, %f24, %f23;
	mul.f32 	%f26, %f25, %f25;
	fma.rn.f32 	%f27, %f20, %f20, %f26;
	sqrt.rn.f32 	%f1, %f27;
	mul.f32 	%f28, %f15, 0fC0400000;
	fma.rn.f32 	%f2, %f1, 0f41200000, %f28;
	mul.f32 	%f29, %f2, 0f3F22F983;
	cvt.rni.s32.f32 	%r93, %f29;
	cvt.rn.f32.s32 	%f30, %r93;
	fma.rn.f32 	%f31, %f30, 0fBFC90FDA, %f2;
	fma.rn.f32 	%f32, %f30, 0fB3A22168, %f31;
	fma.rn.f32 	%f80, %f30, 0fA7C234C5, %f32;
	abs.f32 	%f4, %f2;
	setp.ltu.f32 	%p4, %f4, 0f47CE4780;
	@%p4 bra 	$L__BB0_9;
	setp.neu.f32 	%p5, %f4, 0f7F800000;
	@%p5 bra 	$L__BB0_4;
	mov.f32 	%f35, 0f00000000;
	mul.rn.f32 	%f80, %f2, %f35;
	mov.b32 	%r93, 0;
	bra.uni 	$L__BB0_9;
$L__BB0_4:
	mov.b32 	%r4, %f2;
	shl.b32 	%r42, %r4, 8;
	or.b32  	%r5, %r42, -2147483648;
	mov.b64 	%rd39, 0;
	mov.b32 	%r90, 0;
	mov.u64 	%rd37, __cudart_i2opi_f;
	mov.u64 	%rd38, %rd1;
$L__BB0_5:
	.pragma "nounroll";
	ld.global.nc.u32 	%r43, [%rd37];
	mad.wide.u32 	%rd20, %r43, %r5, %rd39;
	shr.u64 	%rd39, %rd20, 32;
	st.local.u32 	[%rd38], %rd20;
	add.s32 	%r90, %r90, 1;
	add.s64 	%rd38, %rd38, 4;
	add.s64 	%rd37, %rd37, 4;
	setp.ne.s32 	%p6, %r90, 6;
	@%p6 bra 	$L__BB0_5;
	shr.u32 	%r44, %r4, 23;
	st.local.u32 	[%rd1+24], %rd39;
	and.b32  	%r8, %r44, 31;
	and.b32  	%r45, %r44, 224;
	add.s32 	%r46, %r45, -128;
	shr.u32 	%r47, %r46, 5;
	mul.wide.u32 	%rd21, %r47, 4;
	sub.s64 	%rd8, %rd1, %rd21;
	ld.local.u32 	%r91, [%rd8+24];
	ld.local.u32 	%r92, [%rd8+20];
	setp.eq.s32 	%p7, %r8, 0;
	@%p7 bra 	$L__BB0_8;
	shf.l.wrap.b32 	%r91, %r92, %r91, %r8;
	ld.local.u32 	%r48, [%rd8+16];
	shf.l.wrap.b32 	%r92, %r48, %r92, %r8;
$L__BB0_8:
	shr.u32 	%r49, %r91, 30;
	shf.l.wrap.b32 	%r50, %r92, %r91, 2;
	shl.b32 	%r51, %r92, 2;
	shr.u32 	%r52, %r50, 31;
	add.s32 	%r53, %r52, %r49;
	neg.s32 	%r54, %r53;
	setp.lt.s32 	%p8, %r4, 0;
	selp.b32 	%r93, %r54, %r53, %p8;
	xor.b32  	%r55, %r50, %r4;
	shr.s32 	%r56, %r50, 31;
	xor.b32  	%r57, %r56, %r50;
	xor.b32  	%r58, %r56, %r51;
	cvt.u64.u32 	%rd22, %r57;
	shl.b64 	%rd23, %rd22, 32;
	cvt.u64.u32 	%rd24, %r58;
	or.b64  	%rd25, %rd23, %rd24;
	cvt.rn.f64.s64 	%fd1, %rd25;
	mul.f64 	%fd2, %fd1, 0d3BF921FB54442D19;
	cvt.rn.f32.f64 	%f33, %fd2;
	neg.f32 	%f34, %f33;
	setp.lt.s32 	%p9, %r55, 0;
	selp.f32 	%f80, %f34, %f33, %p9;
$L__BB0_9:
	mul.rn.f32 	%f36, %f80, %f80;
	and.b32  	%r60, %r93, 1;
	setp.eq.b32 	%p10, %r60, 1;
	selp.f32 	%f37, 0f3F800000, %f80, %p10;
	fma.rn.f32 	%f38, %f36, %f37, 0f00000000;
	fma.rn.f32 	%f39, %f36, 0f37CBAC00, 0fBAB607ED;
	selp.f32 	%f40, %f39, 0fB94D4153, %p10;
	selp.f32 	%f41, 0f3D2AAABB, 0f3C0885E4, %p10;
	fma.rn.f32 	%f42, %f40, %f36, %f41;
	selp.f32 	%f43, 0fBEFFFFFF, 0fBE2AAAA8, %p10;
	fma.rn.f32 	%f44, %f42, %f36, %f43;
	fma.rn.f32 	%f45, %f44, %f38, %f37;
	and.b32  	%r61, %r93, 2;
	setp.eq.s32 	%p11, %r61, 0;
	mov.f32 	%f46, 0f00000000;
	sub.f32 	%f47, %f46, %f45;
	selp.f32 	%f48, %f45, %f47, %p11;
	fma.rn.f32 	%f8, %f48, 0f3F000000, 0f3F000000;
	mul.f32 	%f49, %f1, 0f41700000;
	fma.rn.f32 	%f9, %f15, 0f40000000, %f49;
	mul.f32 	%f50, %f9, 0f3F22F983;
	cvt.rni.s32.f32 	%r97, %f50;
	cvt.rn.f32.s32 	%f51, %r97;
	fma.rn.f32 	%f52, %f51, 0fBFC90FDA, %f9;
	fma.rn.f32 	%f53, %f51, 0fB3A22168, %f52;
	fma.rn.f32 	%f81, %f51, 0fA7C234C5, %f53;
	abs.f32 	%f11, %f9;
	setp.ltu.f32 	%p12, %f11, 0f47CE4780;
	@%p12 bra 	$L__BB0_17;
	setp.neu.f32 	%p13, %f11, 0f7F800000;
	@%p13 bra 	$L__BB0_12;
	mov.f32 	%f56, 0f00000000;
	mul.rn.f32 	%f81, %f9, %f56;
	mov.b32 	%r97, 0;
	bra.uni 	$L__BB0_17;
$L__BB0_12:
	mov.b32 	%r18, %f9;
	shl.b32 	%r63, %r18, 8;
	or.b32  	%r19, %r63, -2147483648;
	mov.b64 	%rd42, 0;
	mov.b32 	%r94, 0;
	mov.u64 	%rd40, __cudart_i2opi_f;
	mov.u64 	%rd41, %rd1;
$L__BB0_13:
	.pragma "nounroll";
	ld.global.nc.u32 	%r64, [%rd40];
	mad.wide.u32 	%rd28, %r64, %r19, %rd42;
	shr.u64 	%rd42, %rd28, 32;
	st.local.u32 	[%rd41], %rd28;
	add.s32 	%r94, %r94, 1;
	add.s64 	%rd41, %rd41, 4;
	add.s64 	%rd40, %rd40, 4;
	setp.ne.s32 	%p14, %r94, 6;
	@%p14 bra 	$L__BB0_13;
	shr.u32 	%r65, %r18, 23;
	st.local.u32 	[%rd1+24], %rd42;
	and.b32  	%r22, %r65, 31;
	and.b32  	%r66, %r65, 224;
	add.s32 	%r67, %r66, -128;
	shr.u32 	%r68, %r67, 5;
	mul.wide.u32 	%rd29, %r68, 4;
	sub.s64 	%rd15, %rd1, %rd29;
	ld.local.u32 	%r95, [%rd15+24];
	ld.local.u32 	%r96, [%rd15+20];
	setp.eq.s32 	%p15, %r22, 0;
	@%p15 bra 	$L__BB0_16;
	shf.l.wrap.b32 	%r95, %r96, %r95, %r22;
	ld.local.u32 	%r69, [%rd15+16];
	shf.l.wrap.b32 	%r96, %r69, %r96, %r22;
$L__BB0_16:
	shr.u32 	%r70, %r95, 30;
	shf.l.wrap.b32 	%r71, %r96, %r95, 2;
	shl.b32 	%r72, %r96, 2;
	shr.u32 	%r73, %r71, 31;
	add.s32 	%r74, %r73, %r70;
	neg.s32 	%r75, %r74;
	setp.lt.s32 	%p16, %r18, 0;
	selp.b32 	%r97, %r75, %r74, %p16;
	xor.b32  	%r76, %r71, %r18;
	shr.s32 	%r77, %r71, 31;
	xor.b32  	%r78, %r77, %r71;
	xor.b32  	%r79, %r77, %r72;
	cvt.u64.u32 	%rd30, %r78;
	shl.b64 	%rd31, %rd30, 32;
	cvt.u64.u32 	%rd32, %r79;
	or.b64  	%rd33, %rd31, %rd32;
	cvt.rn.f64.s64 	%fd3, %rd33;
	mul.f64 	%fd4, %fd3, 0d3BF921FB54442D19;
	cvt.rn.f32.f64 	%f54, %fd4;
	neg.f32 	%f55, %f54;
	setp.lt.s32 	%p17, %r76, 0;
	selp.f32 	%f81, %f55, %f54, %p17;
$L__BB0_17:
	mul.rn.f32 	%f57, %f81, %f81;
	and.b32  	%r81, %r97, 1;
	setp.eq.b32 	%p18, %r81, 1;
	selp.f32 	%f58, 0f3F800000, %f81, %p18;
	fma.rn.f32 	%f59, %f57, %f58, 0f00000000;
	fma.rn.f32 	%f60, %f57, 0f37CBAC00, 0fBAB607ED;
	selp.f32 	%f61, %f60, 0fB94D4153, %p18;
	selp.f32 	%f62, 0f3D2AAABB, 0f3C0885E4, %p18;
	fma.rn.f32 	%f63, %f61, %f57, %f62;
	selp.f32 	%f64, 0fBEFFFFFF, 0fBE2AAAA8, %p18;
	fma.rn.f32 	%f65, %f63, %f57, %f64;
	fma.rn.f32 	%f66, %f65, %f59, %f58;
	and.b32  	%r82, %r97, 2;
	setp.eq.s32 	%p19, %r82, 0;
	mov.f32 	%f67, 0f00000000;
	sub.f32 	%f68, %f67, %f66;
	selp.f32 	%f69, %f66, %f68, %p19;
	fma.rn.f32 	%f70, %f69, 0f3F000000, 0f3F000000;
	add.f32 	%f71, %f8, %f70;
	mul.f32 	%f72, %f71, 0f3F000000;
	mul.f32 	%f73, %f72, 0f437F0000;
	cvt.rzi.u32.f32 	%r83, %f73;
	mov.f32 	%f74, 0f3F800000;
	sub.f32 	%f75, %f74, %f72;
	mul.f32 	%f76, %f8, %f75;
	mul.f32 	%f77, %f76, 0f437F0000;
	cvt.rzi.u32.f32 	%r84, %f77;
	mul.f32 	%f78, %f70, %f75;
	mul.f32 	%f79, %f78, 0f437F0000;
	cvt.rzi.u32.f32 	%r85, %f79;
	mad.lo.s32 	%r86, %r31, %r40, %r1;
	cvta.to.global.u64 	%rd34, %rd16;
	mul.wide.s32 	%rd35, %r86, 4;
	add.s64 	%rd36, %rd34, %rd35;
	prmt.b32 	%r87, %r83, %r84, 0x3340U;
	prmt.b32 	%r88, %r85, 65535, 0x3340U;
	prmt.b32 	%r89, %r87, %r88, 0x5410U;
	st.global.u32 	[%rd36], %r89;
$L__BB0_18:
	ret;

}


// ===== COMPILED SASS (sm_100) =====

	.target	sm_100

	.elftype	@"ET_EXEC"


//--------------------- .note.nv.tkinfo           --------------------------
	.section	.note.nv.tkinfo,"",@"SHT_NOTE"
	.sectionflags	@"SHF_NOTE_NV_TKINFO"
	.tkinfo
        /*0018*/ 	.word	0x00000002
        /*0030*/ 	.string	""
        /*0030*/ 	.string	"ptxas"
        /*0030*/ 	.string	"Cuda compilation tools, release 13.0, V13.0.88"
        /*0030*/ 	.string	"Build cuda_13.0.r13.0/compiler.36424714_0"
        /*0030*/ 	.string	"-arch sm_100 -m 64 "



//--------------------- .note.nv.cuinfo           --------------------------
	.section	.note.nv.cuinfo,"",@"SHT_NOTE"
	.sectionflags	@"SHF_NOTE_NV_CUINFO"
        /*0018*/ 	.short	0x0002
        /*001a*/ 	.short	0x0064
        /*001c*/ 	.short	0x0082
	.zero		2


//--------------------- .nv.info                  --------------------------
	.section	.nv.info,"",@"SHT_CUDA_INFO"
	.align	4


	//----- nvinfo : EIATTR_REGCOUNT
	.align		4
        /*0000*/ 	.byte	0x04, 0x2f
        /*0002*/ 	.short	(.L_2 - .L_1)
	.align		4
.L_1:
        /*0004*/ 	.word	index@(_Z10waveKernelP6uchar4jjf)
        /*0008*/ 	.word	0x00000016


	//----- nvinfo : EIATTR_FRAME_SIZE
	.align		4
.L_2:
        /*000c*/ 	.byte	0x04, 0x11
        /*000e*/ 	.short	(.L_4 - .L_3)
	.align		4
.L_3:
        /*0010*/ 	.word	index@($__internal_1_$__cuda_sm3x_div_rn_noftz_f32_slowpath)
        /*0014*/ 	.word	0x00000020


	//----- nvinfo : EIATTR_FRAME_SIZE
	.align		4
.L_4:
        /*0018*/ 	.byte	0x04, 0x11
        /*001a*/ 	.short	(.L_6 - .L_5)
	.align		4
.L_5:
        /*001c*/ 	.word	index@($__internal_0_$__cuda_sm20_sqrt_rn_f32_slowpath)
        /*0020*/ 	.word	0x00000020


	//----- nvinfo : EIATTR_FRAME_SIZE
	.align		4
.L_6:
        /*0024*/ 	.byte	0x04, 0x11
        /*0026*/ 	.short	(.L_8 - .L_7)
	.align		4
.L_7:
        /*0028*/ 	.word	index@(_Z10waveKernelP6uchar4jjf)
        /*002c*/ 	.word	0x00000020


	//----- nvinfo : EIATTR_MIN_STACK_SIZE
	.align		4
.L_8:
        /*0030*/ 	.byte	0x04, 0x12
        /*0032*/ 	.short	(.L_10 - .L_9)
	.align		4
.L_9:
        /*0034*/ 	.word	index@(_Z10waveKernelP6uchar4jjf)
        /*0038*/ 	.word	0x00000020
.L_10:


//--------------------- .nv.compat                --------------------------
	.section	.nv.compat,"",@"SHT_CUDA_COMPAT_INFO"
	.align	4
        /*0000*/ 	.byte	0x02, 0x09, 0x00, 0x00, 0x02, 0x02, 0x01, 0x00, 0x02, 0x05, 0x05, 0x00, 0x03, 0x07, 0x01, 0x01
        /*0010*/ 	.byte	0x02, 0x03, 0x00, 0x00, 0x02, 0x06, 0x01, 0x00, 0x04, 0x0b, 0x08, 0x00, 0x01, 0x00, 0x00, 0x00
        /*0020*/ 	.byte	0x00, 0x00, 0x00, 0x00


//--------------------- .nv.info._Z10waveKernelP6uchar4jjf --------------------------
	.section	.nv.info._Z10waveKernelP6uchar4jjf,"",@"SHT_CUDA_INFO"
	.sectionflags	@""
	.align	4


	//----- nvinfo : EIATTR_CUDA_API_VERSION
	.align		4
        /*0000*/ 	.byte	0x04, 0x37
        /*0002*/ 	.short	(.L_12 - .L_11)
.L_11:
        /*0004*/ 	.word	0x00000082


	//----- nvinfo : EIATTR_KPARAM_INFO
	.align		4
.L_12:
        /*0008*/ 	.byte	0x04, 0x17
        /*000a*/ 	.short	(.L_14 - .L_13)
.L_13:
        /*000c*/ 	.word	0x00000000
        /*0010*/ 	.short	0x0003
        /*0012*/ 	.short	0x0010
        /*0014*/ 	.byte	0x00, 0xf0, 0x11, 0x00


	//----- nvinfo : EIATTR_KPARAM_INFO
	.align		4
.L_14:
        /*0018*/ 	.byte	0x04, 0x17
        /*001a*/ 	.short	(.L_16 - .L_15)
.L_15:
        /*001c*/ 	.word	0x00000000
        /*0020*/ 	.short	0x0002
        /*0022*/ 	.short	0x000c
        /*0024*/ 	.byte	0x00, 0xf0, 0x11, 0x00


	//----- nvinfo : EIATTR_KPARAM_INFO
	.align		4
.L_16:
        /*0028*/ 	.byte	0x04, 0x17
        /*002a*/ 	.short	(.L_18 - .L_17)
.L_17:
        /*002c*/ 	.word	0x00000000
        /*0030*/ 	.short	0x0001
        /*0032*/ 	.short	0x0008
        /*0034*/ 	.byte	0x00, 0xf0, 0x11, 0x00


	//----- nvinfo : EIATTR_KPARAM_INFO
	.align		4
.L_18:
        /*0038*/ 	.byte	0x04, 0x17
        /*003a*/ 	.short	(.L_20 - .L_19)
.L_19:
        /*003c*/ 	.word	0x00000000
        /*0040*/ 	.short	0x0000
        /*0042*/ 	.short	0x0000
        /*0044*/ 	.byte	0x00, 0xf5, 0x21, 0x00


	//----- nvinfo : EIATTR_SPARSE_MMA_MASK
	.align		4
.L_20:
        /*0048*/ 	.byte	0x03, 0x50
        /*004a*/ 	.short	0x0000


	//----- nvinfo : EIATTR_MAXREG_COUNT
	.align		4
        /*004c*/ 	.byte	0x03, 0x1b
        /*004e*/ 	.short	0x00ff


	//----- nvinfo : EIATTR_MERCURY_ISA_VERSION
	.align		4
        /*0050*/ 	.byte	0x03, 0x5f
        /*0052*/ 	.short	0x0101


	//----- nvinfo : EIATTR_VRC_CTA_INIT_COUNT
	.align		4
        /*0054*/ 	.byte	0x02, 0x4a
	.zero		1
	.zero		1


	//----- nvinfo : EIATTR_EXIT_INSTR_OFFSETS
	.align		4
        /*0058*/ 	.byte	0x04, 0x1c
        /*005a*/ 	.short	(.L_22 - .L_21)


	//   ....[0]....
.L_21:
        /*005c*/ 	.word	0x000000d0


	//   ....[1]....
        /*0060*/ 	.word	0x00001010


	//----- nvinfo : EIATTR_CRS_STACK_SIZE
	.align		4
.L_22:
        /*0064*/ 	.byte	0x04, 0x1e
        /*0066*/ 	.short	(.L_24 - .L_23)
.L_23:
        /*0068*/ 	.word	0x00000000


	//----- nvinfo : EIATTR_CBANK_PARAM_SIZE
	.align		4
.L_24:
        /*006c*/ 	.byte	0x03, 0x19
        /*006e*/ 	.short	0x0014


	//----- nvinfo : EIATTR_PARAM_CBANK
	.align		4
        /*0070*/ 	.byte	0x04, 0x0a
        /*0072*/ 	.short	(.L_26 - .L_25)
	.align		4
.L_25:
        /*0074*/ 	.word	index@(.nv.constant0._Z10waveKernelP6uchar4jjf)
        /*0078*/ 	.short	0x0380
        /*007a*/ 	.short	0x0014


	//----- nvinfo : EIATTR_SW_WAR
	.align		4
.L_26:
        /*007c*/ 	.byte	0x04, 0x36
        /*007e*/ 	.short	(.L_28 - .L_27)
.L_27:
        /*0080*/ 	.word	0x00000008
.L_28:


//--------------------- .nv.callgraph             --------------------------
	.section	.nv.callgraph,"",@"SHT_CUDA_CALLGRAPH"
	.align	4
	.sectionentsize	8
	.align		4
        /*0000*/ 	.word	0x00000000
	.align		4
        /*0004*/ 	.word	0xffffffff
	.align		4
        /*0008*/ 	.word	0x00000000
	.align		4
        /*000c*/ 	.word	0xfffffffe
	.align		4
        /*0010*/ 	.word	0x00000000
	.align		4
        /*0014*/ 	.word	0xfffffffd
	.align		4
        /*0018*/ 	.word	0x00000000
	.align		4
        /*001c*/ 	.word	0xfffffffc


//--------------------- .nv.constant4             --------------------------
	.section	.nv.constant4,"a",@progbits
	.align	8
	.align		8
.nv.constant4:
        /*0000*/ 	.dword	__cudart_i2opi_f


//--------------------- .text._Z10waveKernelP6uchar4jjf --------------------------
	.section	.text._Z10waveKernelP6uchar4jjf,"ax",@progbits
	.align	128
        .global         _Z10waveKernelP6uchar4jjf
        .type           _Z10waveKernelP6uchar4jjf,@function
        .size           _Z10waveKernelP6uchar4jjf,(.L_x_28 - _Z10waveKernelP6uchar4jjf)
        .other          _Z10waveKernelP6uchar4jjf,@"STO_CUDA_ENTRY STV_DEFAULT"
_Z10waveKernelP6uchar4jjf:
.text._Z10waveKernelP6uchar4jjf:
[----:B------:R-:W0:Y:S01]  /*0000*/  LDC R1, c[0x0][0x37c] ;  /* 0x0000df00ff017b82 */ /* 0x000e220000000800 */
[----:B------:R-:W1:Y:S07]  /*0010*/  S2R R0, SR_TID.Y ;  /* 0x0000000000007919 */ /* 0x000e6e0000002200 */
[----:B------:R-:W2:Y:S01]  /*0020*/  LDC R8, c[0x0][0x360] ;  /* 0x0000d800ff087b82 */ /* 0x000ea20000000800 */
[----:B------:R-:W3:Y:S01]  /*0030*/  LDCU.64 UR6, c[0x0][0x388] ;  /* 0x00007100ff0677ac */ /* 0x000ee20008000a00 */
[----:B0-----:R-:W-:Y:S01]  /*0040*/  VIADD R1, R1, 0xffffffe0 ;  /* 0xffffffe001017836 */ /* 0x001fe20000000000 */
[----:B------:R-:W2:Y:S05]  /*0050*/  S2R R3, SR_TID.X ;  /* 0x0000000000037919 */ /* 0x000eaa0000002100 */
[----:B------:R-:W1:Y:S08]  /*0060*/  S2UR UR5, SR_CTAID.Y ;  /* 0x00000000000579c3 */ /* 0x000e700000002600 */
[----:B------:R-:W1:Y:S08]  /*0070*/  LDC R5, c[0x0][0x364] ;  /* 0x0000d900ff057b82 */ /* 0x000e700000000800 */
[----:B------:R-:W2:Y:S01]  /*0080*/  S2UR UR4, SR_CTAID.X ;  /* 0x00000000000479c3 */ /* 0x000ea20000002500 */
[----:B-1----:R-:W-:-:S05]  /*0090*/  IMAD R5, R5, UR5, R0 ;  /* 0x0000000505057c24 */ /* 0x002fca000f8e0200 */
[----:B---3--:R-:W-:Y:S01]  /*00a0*/  ISETP.GE.U32.AND P0, PT, R5, UR7, PT ;  /* 0x0000000705007c0c */ /* 0x008fe2000bf06070 */
[----:B--2---:R-:W-:-:S05]  /*00b0*/  IMAD R8, R8, UR4, R3 ;  /* 0x0000000408087c24 */ /* 0x004fca000f8e0203 */
[----:B------:R-:W-:-:S13]  /*00c0*/  ISETP.GE.U32.OR P0, PT, R8, UR6, P0 ;  /* 0x0000000608007c0c */ /* 0x000fda0008706470 */
[----:B------:R-:W-:Y:S05]  /*00d0*/  @P0 EXIT ;  /* 0x000000000000094d */ /* 0x000fea0003800000 */
[----:B------:R-:W-:Y:S01]  /*00e0*/  I2FP.F32.U32 R0, UR6 ;  /* 0x0000000600007c45 */ /* 0x000fe20008201000 */
[----:B------:R-:W-:Y:S04]  /*00f0*/  BSSY.RECONVERGENT B0, `(.L_x_0) ;  /* 0x000000f000007945 */ /* 0x000fe80003800200 */
[----:B------:R-:W-:Y:S01]  /*0100*/  FMUL R3, R0, 0.5 ;  /* 0x3f00000000037820 */ /* 0x000fe20000400000 */
[----:B------:R-:W-:-:S03]  /*0110*/  I2FP.F32.S32 R0, R8 ;  /* 0x0000000800007245 */ /* 0x000fc60000201400 */
[----:B------:R-:W0:Y:S02]  /*0120*/  MUFU.RCP R2, R3 ;  /* 0x0000000300027308 */ /* 0x000e240000001000 */
[----:B------:R-:W-:-:S06]  /*0130*/  FADD R0, R0, -R3 ;  /* 0x8000000300007221 */ /* 0x000fcc0000000000 */
[----:B------:R-:W1:Y:S01]  /*0140*/  FCHK P0, R0, R3 ;  /* 0x0000000300007302 */ /* 0x000e620000000000 */
[----:B0-----:R-:W-:-:S04]  /*0150*/  FFMA R7, -R3, R2, 1 ;  /* 0x3f80000003077423 */ /* 0x001fc80000000102 */
[----:B------:R-:W-:-:S04]  /*0160*/  FFMA R7, R2, R7, R2 ;  /* 0x0000000702077223 */ /* 0x000fc80000000002 */
[----:B------:R-:W-:-:S04]  /*0170*/  FFMA R2, R0, R7, RZ ;  /* 0x0000000700027223 */ /* 0x000fc800000000ff */
[----:B------:R-:W-:-:S04]  /*0180*/  FFMA R4, -R3, R2, R0 ;  /* 0x0000000203047223 */ /* 0x000fc80000000100 */
[----:B------:R-:W-:Y:S01]  /*0190*/  FFMA R2, R7, R4, R2 ;  /* 0x0000000407027223 */ /* 0x000fe20000000002 */
[----:B-1----:R-:W-:Y:S06]  /*01a0*/  @!P0 BRA `(.L_x_1) ;  /* 0x00000000000c8947 */ /* 0x002fec0003800000 */
[----:B------:R-:W-:-:S07]  /*01b0*/  MOV R4, 0x1d0 ;  /* 0x000001d000047802 */ /* 0x000fce0000000f00 */
[----:B------:R-:W-:Y:S05]  /*01c0*/  CALL.REL.NOINC `($__internal_1_$__cuda_sm3x_div_rn_noftz_f32_slowpath) ;  /* 0x0000000c00f07944 */ /* 0x000fea0003c00000 */
[----:B------:R-:W-:-:S07]  /*01d0*/  IMAD.MOV.U32 R2, RZ, RZ, R0 ;  /* 0x000000ffff027224 */ /* 0x000fce00078e0000 */
.L_x_1:
[----:B------:R-:W-:Y:S05]  /*01e0*/  BSYNC.RECONVERGENT B0 ;  /* 0x0000000000007941 */ /* 0x000fea0003800200 */
.L_x_0:
[----:B------:R-:W0:Y:S01]  /*01f0*/  LDCU UR4, c[0x0][0x38c] ;  /* 0x00007180ff0477ac */ /* 0x000e220008000800 */
[----:B------:R-:W-:Y:S01]  /*0200*/  BSSY.RECONVERGENT B0, `(.L_x_2) ;  /* 0x0000010000007945 */ /* 0x000fe20003800200 */
[----:B0-----:R-:W-:-:S05]  /*0210*/  I2FP.F32.U32 R0, UR4 ;  /* 0x0000000400007c45 */ /* 0x001fca0008201000 */
[----:B------:R-:W-:Y:S01]  /*0220*/  FMUL R3, R0, 0.5 ;  /* 0x3f00000000037820 */ /* 0x000fe20000400000 */
[----:B------:R-:W-:-:S03]  /*0230*/  I2FP.F32.U32 R0, R5 ;  /* 0x0000000500007245 */ /* 0x000fc60000201000 */
        /* <DEDUP_REMOVED lines=12> */
.L_x_3:
[----:B------:R-:W-:Y:S05]  /*0300*/  BSYNC.RECONVERGENT B0 ;  /* 0x0000000000007941 */ /* 0x000fea0003800200 */
.L_x_2:
[----:B------:R-:W-:Y:S01]  /*0310*/  FMUL R3, R4, R4 ;  /* 0x0000000404037220 */ /* 0x000fe20000400000 */
[----:B------:R-:W-:Y:S03]  /*0320*/  BSSY.RECONVERGENT B0, `(.L_x_4) ;  /* 0x000000f000007945 */ /* 0x000fe60003800200 */
[----:B------:R-:W-:-:S04]  /*0330*/  FFMA R0, R2, R2, R3 ;  /* 0x0000000202007223 */ /* 0x000fc80000000003 */
[----:B------:R-:W-:Y:S01]  /*0340*/  VIADD R2, R0, 0xf3000000 ;  /* 0xf300000000027836 */ /* 0x000fe20000000000 */
[----:B------:R0:W1:Y:S04]  /*0350*/  MUFU.RSQ R3, R0 ;  /* 0x0000000000037308 */ /* 0x0000680000001400 */
[----:B------:R-:W-:-:S13]  /*0360*/  ISETP.GT.U32.AND P0, PT, R2, 0x727fffff, PT ;  /* 0x727fffff0200780c */ /* 0x000fda0003f04070 */
[----:B01----:R-:W-:Y:S05]  /*0370*/  @!P0 BRA `(.L_x_5) ;  /* 0x0000000000148947 */ /* 0x003fea0003800000 */
[----:B------:R-:W-:Y:S01]  /*0380*/  BSSY.RECONVERGENT B1, `(.L_x_6) ;  /* 0x0000003000017945 */ /* 0x000fe20003800200 */
[----:B------:R-:W-:-:S07]  /*0390*/  MOV R10, 0x3b0 ;  /* 0x000003b0000a7802 */ /* 0x000fce0000000f00 */
[----:B------:R-:W-:Y:S05]  /*03a0*/  CALL.REL.NOINC `($__internal_0_$__cuda_sm20_sqrt_rn_f32_slowpath) ;  /* 0x0000000c001c7944 */ /* 0x000fea0003c00000 */
[----:B------:R-:W-:Y:S05]  /*03b0*/  BSYNC.RECONVERGENT B1 ;  /* 0x0000000000017941 */ /* 0x000fea0003800200 */
.L_x_6:
[----:B------:R-:W-:Y:S05]  /*03c0*/  BRA `(.L_x_7) ;  /* 0x0000000000107947 */ /* 0x000fea0003800000 */
.L_x_5:
[----:B------:R-:W-:Y:S01]  /*03d0*/  FMUL.FTZ R7, R0, R3 ;  /* 0x0000000300077220 */ /* 0x000fe20000410000 */
[----:B------:R-:W-:-:S03]  /*03e0*/  FMUL.FTZ R2, R3, 0.5 ;  /* 0x3f00000003027820 */ /* 0x000fc60000410000 */
[----:B------:R-:W-:-:S04]  /*03f0*/  FFMA R0, -R7, R7, R0 ;  /* 0x0000000707007223 */ /* 0x000fc80000000100 */
[----:B------:R-:W-:-:S07]  /*0400*/  FFMA R7, R0, R2, R7 ;  /* 0x0000000200077223 */ /* 0x000fce0000000007 */
.L_x_7:
[----:B------:R-:W-:Y:S05]  /*0410*/  BSYNC.RECONVERGENT B0 ;  /* 0x0000000000007941 */ /* 0x000fea0003800200 */
.L_x_4:
[----:B------:R-:W0:Y:S01]  /*0420*/  LDC R9, c[0x0][0x390] ;  /* 0x0000e400ff097b82 */ /* 0x000e220000000800 */
[----:B------:R-:W1:Y:S01]  /*0430*/  LDCU.64 UR6, c[0x0][0x358] ;  /* 0x00006b00ff0677ac */ /* 0x000e620008000a00 */
[----:B------:R-:W-:Y:S01]  /*0440*/  BSSY.RECONVERGENT B0, `(.L_x_8) ;  /* 0x0000042000007945 */ /* 0x000fe20003800200 */
[----:B0-----:R-:W-:-:S04]  /*0450*/  FMUL R0, R9, -3 ;  /* 0xc040000009007820 */ /* 0x001fc80000400000 */
[----:B------:R-:W-:-:S04]  /*0460*/  FFMA R13, R7, 10, R0 ;  /* 0x41200000070d7823 */ /* 0x000fc80000000000 */
[C---:B------:R-:W-:Y:S01]  /*0470*/  FMUL R0, R13.reuse, 0.63661974668502807617 ;  /* 0x3f22f9830d007820 */ /* 0x040fe20000400000 */
[----:B------:R-:W-:-:S05]  /*0480*/  FSETP.GE.AND P0, PT, |R13|, 105615, PT ;  /* 0x47ce47800d00780b */ /* 0x000fca0003f06200 */
[----:B------:R-:W0:Y:S02]  /*0490*/  F2I.NTZ R0, R0 ;  /* 0x0000000000007305 */ /* 0x000e240000203100 */
[----:B0-----:R-:W-:-:S05]  /*04a0*/  I2FP.F32.S32 R2, R0 ;  /* 0x0000000000027245 */ /* 0x001fca0000201400 */
[----:B------:R-:W-:-:S04]  /*04b0*/  FFMA R3, R2, -1.5707962512969970703, R13 ;  /* 0xbfc90fda02037823 */ /* 0x000fc8000000000d */
[----:B------:R-:W-:-:S04]  /*04c0*/  FFMA R3, R2, -7.5497894158615963534e-08, R3 ;  /* 0xb3a2216802037823 */ /* 0x000fc80000000003 */
[----:B------:R-:W-:Y:S01]  /*04d0*/  FFMA R3, R2, -5.3903029534742383927e-15, R3 ;  /* 0xa7c234c502037823 */ /* 0x000fe20000000003 */
[----:B-1----:R-:W-:Y:S06]  /*04e0*/  @!P0 BRA `(.L_x_9) ;  /* 0x0000000000dc8947 */ /* 0x002fec0003800000 */
[----:B------:R-:W-:-:S13]  /*04f0*/  FSETP.NEU.AND P0, PT, |R13|, +INF , PT ;  /* 0x7f8000000d00780b */ /* 0x000fda0003f0d200 */
[----:B------:R-:W-:Y:S01]  /*0500*/  @!P0 FMUL R3, RZ, R13 ;  /* 0x0000000dff038220 */ /* 0x000fe20000400000 */
[----:B------:R-:W-:Y:S01]  /*0510*/  @!P0 IMAD.MOV.U32 R0, RZ, RZ, RZ ;  /* 0x000000ffff008224 */ /* 0x000fe200078e00ff */
[----:B------:R-:W-:Y:S06]  /*0520*/  @!P0 BRA `(.L_x_9) ;  /* 0x0000000000cc8947 */ /* 0x000fec0003800000 */
[----:B------:R-:W-:Y:S01]  /*0530*/  SHF.L.U32 R2, R13, 0x8, RZ ;  /* 0x000000080d027819 */ /* 0x000fe200000006ff */
[----:B------:R-:W-:Y:S01]  /*0540*/  IMAD.MOV.U32 R6, RZ, RZ, RZ ;  /* 0x000000ffff067224 */ /* 0x000fe200078e00ff */
[----:B------:R-:W0:Y:S01]  /*0550*/  LDCU.64 UR8, c[0x4][URZ] ;  /* 0x01000000ff0877ac */ /* 0x000e220008000a00 */
[----:B------:R-:W-:Y:S01]  /*0560*/  IMAD.MOV.U32 R0, RZ, RZ, R1 ;  /* 0x000000ffff007224 */ /* 0x000fe200078e0001 */
[----:B------:R-:W-:Y:S01]  /*0570*/  LOP3.LUT R17, R2, 0x80000000, RZ, 0xfc, !PT ;  /* 0x8000000002117812 */ /* 0x000fe200078efcff */
[----:B------:R-:W-:Y:S01]  /*0580*/  UMOV UR5, URZ ;  /* 0x000000ff00057c82 */ /* 0x000fe20008000000 */
[----:B------:R-:W-:-:S05]  /*0590*/  UMOV UR4, URZ ;  /* 0x000000ff00047c82 */ /* 0x000fca0008000000 */
.L_x_10:
[----:B0-----:R-:W-:Y:S02]  /*05a0*/  IMAD.U32 R10, RZ, RZ, UR8 ;  /* 0x00000008ff0a7e24 */ /* 0x001fe4000f8e00ff */
[----:B------:R-:W-:-:S05]  /*05b0*/  IMAD.U32 R11, RZ, RZ, UR9 ;  /* 0x00000009ff0b7e24 */ /* 0x000fca000f8e00ff */
[----:B------:R-:W2:Y:S01]  /*05c0*/  LDG.E.CONSTANT R2, desc[UR6][R10.64] ;  /* 0x000000060a027981 */ /* 0x000ea2000c1e9900 */
[----:B------:R-:W-:Y:S02]  /*05d0*/  UIADD3 UR8, UP0, UPT, UR8, 0x4, URZ ;  /* 0x0000000408087890 */ /* 0x000fe4000ff1e0ff */
[----:B------:R-:W-:Y:S02]  /*05e0*/  UIADD3 UR4, UPT, UPT, UR4, 0x1, URZ ;  /* 0x0000000104047890 */ /* 0x000fe4000fffe0ff */
[----:B------:R-:W-:Y:S02]  /*05f0*/  UIADD3.X UR9, UPT, UPT, URZ, UR9, URZ, UP0, !UPT ;  /* 0x00000009ff097290 */ /* 0x000fe400087fe4ff */
[----:B------:R-:W-:Y:S01]  /*0600*/  UISETP.NE.AND UP0, UPT, UR4, 0x6, UPT ;  /* 0x000000060400788c */ /* 0x000fe2000bf05270 */
[----:B--2---:R-:W-:-:S03]  /*0610*/  IMAD.WIDE.U32 R2, R2, R17, RZ ;  /* 0x0000001102027225 */ /* 0x004fc600078e00ff */
[----:B------:R-:W-:-:S04]  /*0620*/  IADD3 R15, P0, PT, R2, R6, RZ ;  /* 0x00000006020f7210 */ /* 0x000fc80007f1e0ff */
[----:B------:R-:W-:Y:S01]  /*0630*/  IADD3.X R6, PT, PT, R3, UR5, RZ, P0, !PT ;  /* 0x0000000503067c10 */ /* 0x000fe200087fe4ff */
[----:B------:R0:W-:Y:S02]  /*0640*/  STL [R0], R15 ;  /* 0x0000000f00007387 */ /* 0x0001e40000100800 */
[----:B0-----:R-:W-:Y:S01]  /*0650*/  IADD3 R0, PT, PT, R0, 0x4, RZ ;  /* 0x0000000400007810 */ /* 0x001fe20007ffe0ff */
[----:B------:R-:W-:Y:S06]  /*0660*/  BRA.U UP0, `(.L_x_10) ;  /* 0xfffffffd00cc7547 */ /* 0x000fec000b83ffff */
[----:B------:R-:W-:Y:S01]  /*0670*/  SHF.R.U32.HI R4, RZ, 0x17, R13 ;  /* 0x00000017ff047819 */ /* 0x000fe2000001160d */
[----:B------:R0:W-:Y:S03]  /*0680*/  STL [R1+0x18], R6 ;  /* 0x0000180601007387 */ /* 0x0001e60000100800 */
[C---:B------:R-:W-:Y:S02]  /*0690*/  LOP3.LUT R0, R4.reuse, 0xe0, RZ, 0xc0, !PT ;  /* 0x000000e004007812 */ /* 0x040fe400078ec0ff */
[----:B------:R-:W-:-:S03]  /*06a0*/  LOP3.LUT P0, RZ, R4, 0x1f, RZ, 0xc0, !PT ;  /* 0x0000001f04ff7812 */ /* 0x000fc6000780c0ff */
[----:B------:R-:W-:-:S05]  /*06b0*/  VIADD R0, R0, 0xffffff80 ;  /* 0xffffff8000007836 */ /* 0x000fca0000000000 */
[----:B------:R-:W-:-:S05]  /*06c0*/  SHF.R.U32.HI R0, RZ, 0x5, R0 ;  /* 0x00000005ff007819 */ /* 0x000fca0000011600 */
[----:B------:R-:W-:-:S05]  /*06d0*/  IMAD R12, R0, -0x4, R1 ;  /* 0xfffffffc000c7824 */ /* 0x000fca00078e0201 */
[----:B------:R-:W2:Y:S04]  /*06e0*/  LDL R0, [R12+0x18] ;  /* 0x000018000c007983 */ /* 0x000ea80000100800 */
[----:B------:R-:W2:Y:S04]  /*06f0*/  LDL R3, [R12+0x14] ;  /* 0x000014000c037983 */ /* 0x000ea80000100800 */
[----:B------:R-:W3:Y:S01]  /*0700*/  @P0 LDL R2, [R12+0x10] ;  /* 0x000010000c020983 */ /* 0x000ee20000100800 */
[----:B------:R-:W-:Y:S01]  /*0710*/  LOP3.LUT R4, R4, 0x1f, RZ, 0xc0, !PT ;  /* 0x0000001f04047812 */ /* 0x000fe200078ec0ff */
[----:B------:R-:W-:Y:S01]  /*0720*/  UMOV UR4, 0x54442d19 ;  /* 0x54442d1900047882 */ /* 0x000fe20000000000 */
[----:B------:R-:W-:-:S02]  /*0730*/  UMOV UR5, 0x3bf921fb ;  /* 0x3bf921fb00057882 */ /* 0x000fc40000000000 */
[-C--:B--2---:R-:W-:Y:S02]  /*0740*/  @P0 SHF.L.W.U32.HI R0, R3, R4.reuse, R0 ;  /* 0x0000000403000219 */ /* 0x084fe40000010e00 */
[----:B---3--:R-:W-:Y:S02]  /*0750*/  @P0 SHF.L.W.U32.HI R3, R2, R4, R3 ;  /* 0x0000000402030219 */ /* 0x008fe40000010e03 */
[----:B------:R-:W-:Y:S02]  /*0760*/  ISETP.GE.AND P0, PT, R13, RZ, PT ;  /* 0x000000ff0d00720c */ /* 0x000fe40003f06270 */
[C---:B------:R-:W-:Y:S01]  /*0770*/  SHF.L.W.U32.HI R2, R3.reuse, 0x2, R0 ;  /* 0x0000000203027819 */ /* 0x040fe20000010e00 */
[----:B------:R-:W-:-:S03]  /*0780*/  IMAD.SHL.U32 R3, R3, 0x4, RZ ;  /* 0x0000000403037824 */ /* 0x000fc600078e00ff */
[----:B------:R-:W-:Y:S02]  /*0790*/  SHF.R.S32.HI R4, RZ, 0x1f, R2 ;  /* 0x0000001fff047819 */ /* 0x000fe40000011402 */
[----:B------:R-:W-:Y:S02]  /*07a0*/  LOP3.LUT R13, R2, R13, RZ, 0x3c, !PT ;  /* 0x0000000d020d7212 */ /* 0x000fe400078e3cff */
[C---:B------:R-:W-:Y:S02]  /*07b0*/  LOP3.LUT R10, R4.reuse, R3, RZ, 0x3c, !PT ;  /* 0x00000003040a7212 */ /* 0x040fe400078e3cff */
[----:B------:R-:W-:Y:S02]  /*07c0*/  LOP3.LUT R11, R4, R2, RZ, 0x3c, !PT ;  /* 0x00000002040b7212 */ /* 0x000fe400078e3cff */
[----:B------:R-:W-:Y:S02]  /*07d0*/  SHF.R.U32.HI R3, RZ, 0x1e, R0 ;  /* 0x0000001eff037819 */ /* 0x000fe40000011600 */
[----:B------:R-:W-:-:S02]  /*07e0*/  ISETP.GE.AND P1, PT, R13, RZ, PT ;  /* 0x000000ff0d00720c */ /* 0x000fc40003f26270 */
[----:B------:R-:W1:Y:S01]  /*07f0*/  I2F.F64.S64 R10, R10 ;  /* 0x0000000a000a7312 */ /* 0x000e620000301c00 */
[----:B------:R-:W-:-:S05]  /*0800*/  LEA.HI R0, R2, R3, RZ, 0x1 ;  /* 0x0000000302007211 */ /* 0x000fca00078f08ff */
[----:B------:R-:W-:-:S04]  /*0810*/  IMAD.MOV R2, RZ, RZ, -R0 ;  /* 0x000000ffff027224 */ /* 0x000fc800078e0a00 */
[----:B------:R-:W-:Y:S01]  /*0820*/  @!P0 IMAD.MOV.U32 R0, RZ, RZ, R2 ;  /* 0x000000ffff008224 */ /* 0x000fe200078e0002 */
[----:B-1----:R-:W-:-:S10]  /*0830*/  DMUL R14, R10, UR4 ;  /* 0x000000040a0e7c28 */ /* 0x002fd40008000000 */
[----:B------:R-:W1:Y:S02]  /*0840*/  F2F.F32.F64 R14, R14 ;  /* 0x0000000e000e7310 */ /* 0x000e640000301000 */
[----:B01----:R-:W-:-:S07]  /*0850*/  FSEL R3, -R14, R14, !P1 ;  /* 0x0000000e0e037208 */ /* 0x003fce0004800100 */
.L_x_9:
[----:B------:R-:W-:Y:S05]  /*0860*/  BSYNC.RECONVERGENT B0 ;  /* 0x0000000000007941 */ /* 0x000fea0003800200 */
.L_x_8:
[----:B------:R-:W-:Y:S01]  /*0870*/  FMUL R2, R7, 15 ;  /* 0x4170000007027820 */ /* 0x000fe20000400000 */
[----:B------:R-:W-:Y:S01]  /*0880*/  LOP3.LUT R6, R0, 0x1, RZ, 0xc0, !PT ;  /* 0x0000000100067812 */ /* 0x000fe200078ec0ff */
[----:B------:R-:W-:Y:S01]  /*0890*/  FMUL R4, R3, R3 ;  /* 0x0000000303047220 */ /* 0x000fe20000400000 */
[----:B------:R-:W-:Y:S02]  /*08a0*/  IMAD.MOV.U32 R12, RZ, RZ, 0x3d2aaabb ;  /* 0x3d2aaabbff0c7424 */ /* 0x000fe400078e00ff */
[----:B------:R-:W-:Y:S01]  /*08b0*/  FFMA R7, R9, 2, R2 ;  /* 0x4000000009077823 */ /* 0x000fe20000000002 */
[----:B------:R-:W-:Y:S01]  /*08c0*/  MOV R9, 0x37cbac00 ;  /* 0x37cbac0000097802 */ /* 0x000fe20000000f00 */
[----:B------:R-:W-:Y:S01]  /*08d0*/  IMAD.MOV.U32 R13, RZ, RZ, 0x3effffff ;  /* 0x3effffffff0d7424 */ /* 0x000fe200078e00ff */
[----:B------:R-:W-:Y:S01]  /*08e0*/  ISETP.NE.U32.AND P0, PT, R6, 0x1, PT ;  /* 0x000000010600780c */ /* 0x000fe20003f05070 */
[----:B------:R-:W-:Y:S01]  /*08f0*/  FMUL R2, R7, 0.63661974668502807617 ;  /* 0x3f22f98307027820 */ /* 0x000fe20000400000 */
[----:B------:R-:W-:Y:S01]  /*0900*/  LOP3.LUT P1, RZ, R0, 0x2, RZ, 0xc0, !PT ;  /* 0x0000000200ff7812 */ /* 0x000fe2000782c0ff */
[----:B------:R-:W-:Y:S01]  /*0910*/  FFMA R6, R4, R9, -0.0013887860113754868507 ;  /* 0xbab607ed04067423 */ /* 0x000fe20000000009 */
[----:B------:R-:W-:Y:S01]  /*0920*/  FSEL R15, R12, 0.0083327032625675201416, !P0 ;  /* 0x3c0885e40c0f7808 */ /* 0x000fe20004000000 */
[----:B------:R-:W-:Y:S01]  /*0930*/  IMAD.MOV.U32 R14, RZ, RZ, 0x3f000000 ;  /* 0x3f000000ff0e7424 */ /* 0x000fe200078e00ff */
[----:B------:R-:W-:Y:S01]  /*0940*/  FSEL R0, R3, 1, P0 ;  /* 0x3f80000003007808 */ /* 0x000fe20000000000 */
[----:B------:R-:W0:Y:S01]  /*0950*/  F2I.NTZ R2, R2 ;  /* 0x0000000200027305 */ /* 0x000e220000203100 */
[----:B------:R-:W-:Y:S01]  /*0960*/  FSEL R11, R6, -0.00019574658654164522886, !P0 ;  /* 0xb94d4153060b7808 */ /* 0x000fe20004000000 */
[----:B------:R-:W-:Y:S02]  /*0970*/  BSSY.RECONVERGENT B0, `(.L_x_11) ;  /* 0x0000045000007945 */ /* 0x000fe40003800200 */
[----:B------:R-:W-:-:S02]  /*0980*/  FFMA R3, R4, R0, RZ ;  /* 0x0000000004037223 */ /* 0x000fc400000000ff */
[----:B------:R-:W-:Y:S01]  /*0990*/  FFMA R11, R4, R11, R15 ;  /* 0x0000000b040b7223 */ /* 0x000fe2000000000f */
[----:B------:R-:W-:Y:S02]  /*09a0*/  FSEL R15, -R13, -0.16666662693023681641, !P0 ;  /* 0xbe2aaaa80d0f7808 */ /* 0x000fe40004000100 */
[----:B------:R-:W-:-:S03]  /*09b0*/  FSETP.GE.AND P0, PT, |R7|, 105615, PT ;  /* 0x47ce47800700780b */ /* 0x000fc60003f06200 */
[----:B------:R-:W-:Y:S01]  /*09c0*/  FFMA R11, R4, R11, R15 ;  /* 0x0000000b040b7223 */ /* 0x000fe2000000000f */
[----:B0-----:R-:W-:-:S03]  /*09d0*/  I2FP.F32.S32 R6, R2 ;  /* 0x0000000200067245 */ /* 0x001fc60000201400 */
[----:B------:R-:W-:Y:S02]  /*09e0*/  FFMA R3, R3, R11, R0 ;  /* 0x0000000b03037223 */ /* 0x000fe40000000000 */
[C---:B------:R-:W-:Y:S02]  /*09f0*/  FFMA R15, R6.reuse, -1.5707962512969970703, R7 ;  /* 0xbfc90fda060f7823 */ /* 0x040fe40000000007 */
[----:B------:R-:W-:Y:S02]  /*0a00*/  @P1 FADD R3, RZ, -R3 ;  /* 0x80000003ff031221 */ /* 0x000fe40000000000 */
[----:B------:R-:W-:-:S04]  /*0a10*/  FFMA R15, R6, -7.5497894158615963534e-08, R15 ;  /* 0xb3a22168060f7823 */ /* 0x000fc8000000000f */
[----:B------:R-:W-:Y:S01]  /*0a20*/  FFMA R0, R6, -5.3903029534742383927e-15, R15 ;  /* 0xa7c234c506007823 */ /* 0x000fe2000000000f */
[----:B------:R-:W-:Y:S01]  /*0a30*/  FFMA R15, R3, R14, 0.5 ;  /* 0x3f000000030f7423 */ /* 0x000fe2000000000e */
[----:B------:R-:W-:Y:S06]  /*0a40*/  @!P0 BRA `(.L_x_12) ;  /* 0x0000000000dc8947 */ /* 0x000fec0003800000 */
        /* <DEDUP_REMOVED lines=11> */
.L_x_13:
        /* <DEDUP_REMOVED lines=44> */
.L_x_12:
[----:B------:R-:W-:Y:S05]  /*0dc0*/  BSYNC.RECONVERGENT B0 ;  /* 0x0000000000007941 */ /* 0x000fea0003800200 */
.L_x_11:
[----:B------:R-:W-:Y:S01]  /*0dd0*/  FMUL R3, R0, R0 ;  /* 0x0000000000037220 */ /* 0x000fe20000400000 */
[C---:B------:R-:W-:Y:S01]  /*0de0*/  LOP3.LUT R4, R2.reuse, 0x1, RZ, 0xc0, !PT ;  /* 0x0000000102047812 */ /* 0x040fe200078ec0ff */
[----:B------:R-:W0:Y:S01]  /*0df0*/  LDCU UR5, c[0x0][0x388] ;  /* 0x00007100ff0577ac */ /* 0x000e220008000800 */
[----:B------:R-:W-:Y:S01]  /*0e00*/  LOP3.LUT P1, RZ, R2, 0x2, RZ, 0xc0, !PT ;  /* 0x0000000202ff7812 */ /* 0x000fe2000782c0ff */
[----:B------:R-:W-:Y:S01]  /*0e10*/  FFMA R9, R3, R9, -0.0013887860113754868507 ;  /* 0xbab607ed03097423 */ /* 0x000fe20000000009 */
[----:B------:R-:W-:Y:S01]  /*0e20*/  ISETP.NE.U32.AND P0, PT, R4, 0x1, PT ;  /* 0x000000010400780c */ /* 0x000fe20003f05070 */
[----:B------:R-:W-:-:S03]  /*0e30*/  UMOV UR4, 0x3340 ;  /* 0x0000334000047882 */ /* 0x000fc60000000000 */
[----:B------:R-:W-:Y:S02]  /*0e40*/  FSEL R12, R12, 0.0083327032625675201416, !P0 ;  /* 0x3c0885e40c0c7808 */ /* 0x000fe40004000000 */
[----:B------:R-:W-:Y:S02]  /*0e50*/  FSEL R4, R9, -0.00019574658654164522886, !P0 ;  /* 0xb94d415309047808 */ /* 0x000fe40004000000 */
[----:B------:R-:W-:Y:S02]  /*0e60*/  FSEL R0, R0, 1, P0 ;  /* 0x3f80000000007808 */ /* 0x000fe40000000000 */
[----:B------:R-:W-:Y:S01]  /*0e70*/  FSEL R13, -R13, -0.16666662693023681641, !P0 ;  /* 0xbe2aaaa80d0d7808 */ /* 0x000fe20004000100 */
[C---:B------:R-:W-:Y:S02]  /*0e80*/  FFMA R4, R3.reuse, R4, R12 ;  /* 0x0000000403047223 */ /* 0x040fe4000000000c */
[C---:B------:R-:W-:Y:S02]  /*0e90*/  FFMA R7, R3.reuse, R0, RZ ;  /* 0x0000000003077223 */ /* 0x040fe400000000ff */
[----:B------:R-:W-:Y:S01]  /*0ea0*/  FFMA R4, R3, R4, R13 ;  /* 0x0000000403047223 */ /* 0x000fe2000000000d */
[----:B0-----:R-:W-:Y:S01]  /*0eb0*/  IMAD R5, R5, UR5, R8 ;  /* 0x0000000505057c24 */ /* 0x001fe2000f8e0208 */
[----:B------:R-:W0:Y:S02]  /*0ec0*/  LDC.64 R2, c[0x0][0x380] ;  /* 0x0000e000ff027b82 */ /* 0x000e240000000a00 */
[----:B------:R-:W-:-:S04]  /*0ed0*/  FFMA R7, R7, R4, R0 ;  /* 0x0000000407077223 */ /* 0x000fc80000000000 */
[----:B------:R-:W-:-:S04]  /*0ee0*/  @P1 FADD R7, RZ, -R7 ;  /* 0x80000007ff071221 */ /* 0x000fc80000000000 */
[----:B------:R-:W-:Y:S01]  /*0ef0*/  FFMA R14, R7, R14, 0.5 ;  /* 0x3f000000070e7423 */ /* 0x000fe2000000000e */
[----:B------:R-:W-:-:S03]  /*0f00*/  MOV R7, UR4 ;  /* 0x0000000400077c02 */ /* 0x000fc60008000f00 */
[----:B------:R-:W-:-:S04]  /*0f10*/  FADD R0, R15, R14 ;  /* 0x0000000e0f007221 */ /* 0x000fc80000000000 */
[----:B------:R-:W-:-:S04]  /*0f20*/  FMUL R0, R0, 0.5 ;  /* 0x3f00000000007820 */ /* 0x000fc80000400000 */
[C---:B------:R-:W-:Y:S01]  /*0f30*/  FMUL R4, R0.reuse, 255 ;  /* 0x437f000000047820 */ /* 0x040fe20000400000 */
[----:B------:R-:W-:Y:S01]  /*0f40*/  FADD R0, -R0, 1 ;  /* 0x3f80000000007421 */ /* 0x000fe20000000100 */
[----:B0-----:R-:W-:-:S04]  /*0f50*/  IMAD.WIDE R2, R5, 0x4, R2 ;  /* 0x0000000405027825 */ /* 0x001fc800078e0202 */
[-C--:B------:R-:W-:Y:S01]  /*0f60*/  FMUL R15, R15, R0.reuse ;  /* 0x000000000f0f7220 */ /* 0x080fe20000400000 */
[----:B------:R-:W-:Y:S01]  /*0f70*/  FMUL R0, R14, R0 ;  /* 0x000000000e007220 */ /* 0x000fe20000400000 */
[----:B------:R-:W-:Y:S02]  /*0f80*/  F2I.U32.TRUNC.NTZ R4, R4 ;  /* 0x0000000400047305 */ /* 0x000fe4000020f000 */
[----:B------:R-:W-:Y:S01]  /*0f90*/  FMUL R15, R15, 255 ;  /* 0x437f00000f0f7820 */ /* 0x000fe20000400000 */
[----:B------:R-:W-:-:S05]  /*0fa0*/  FMUL R0, R0, 255 ;  /* 0x437f000000007820 */ /* 0x000fca0000400000 */
[----:B------:R-:W0:Y:S08]  /*0fb0*/  F2I.U32.TRUNC.NTZ R15, R15 ;  /* 0x0000000f000f7305 */ /* 0x000e30000020f000 */
[----:B------:R-:W1:Y:S01]  /*0fc0*/  F2I.U32.TRUNC.NTZ R0, R0 ;  /* 0x0000000000007305 */ /* 0x000e62000020f000 */
[----:B0-----:R-:W-:Y:S02]  /*0fd0*/  PRMT R4, R4, 0x3340, R15 ;  /* 0x0000334004047816 */ /* 0x001fe4000000000f */
[----:B-1----:R-:W-:-:S04]  /*0fe0*/  PRMT R7, R0, R7, 0xffff ;  /* 0x0000ffff00077416 */ /* 0x002fc80000000007 */
[----:B------:R-:W-:-:S05]  /*0ff0*/  PRMT R7, R4, 0x5410, R7 ;  /* 0x0000541004077816 */ /* 0x000fca0000000007 */
[----:B------:R-:W-:Y:S01]  /*1000*/  STG.E desc[UR6][R2.64], R7 ;  /* 0x0000000702007986 */ /* 0x000fe2000c101906 */
[----:B------:R-:W-:Y:S05]  /*1010*/  EXIT ;  /* 0x000000000000794d */ /* 0x000fea0003800000 */
        .weak           $__internal_0_$__cuda_sm20_sqrt_rn_f32_slowpath
        .type           $__internal_0_$__cuda_sm20_sqrt_rn_f32_slowpath,@function
        .size           $__internal_0_$__cuda_sm20_sqrt_rn_f32_slowpath,($__internal_1_$__cuda_sm3x_div_rn_noftz_f32_slowpath - $__internal_0_$__cuda_sm20_sqrt_rn_f32_slowpath)
$__internal_0_$__cuda_sm20_sqrt_rn_f32_slowpath:
[----:B------:R-:W-:-:S13]  /*1020*/  LOP3.LUT P0, RZ, R0, 0x7fffffff, RZ, 0xc0, !PT ;  /* 0x7fffffff00ff7812 */ /* 0x000fda000780c0ff */
[----:B------:R-:W-:Y:S01]  /*1030*/  @!P0 IMAD.MOV.U32 R2, RZ, RZ, R0 ;  /* 0x000000ffff028224 */ /* 0x000fe200078e0000 */
[----:B------:R-:W-:Y:S06]  /*1040*/  @!P0 BRA `(.L_x_14) ;  /* 0x0000000000408947 */ /* 0x000fec0003800000 */
[----:B------:R-:W-:-:S13]  /*1050*/  FSETP.GEU.FTZ.AND P0, PT, R0, RZ, PT ;  /* 0x000000ff0000720b */ /* 0x000fda0003f1e000 */
[----:B------:R-:W-:Y:S01]  /*1060*/  @!P0 IMAD.MOV.U32 R2, RZ, RZ, 0x7fffffff ;  /* 0x7fffffffff028424 */ /* 0x000fe200078e00ff */
[----:B------:R-:W-:Y:S06]  /*1070*/  @!P0 BRA `(.L_x_14) ;  /* 0x0000000000348947 */ /* 0x000fec0003800000 */
[----:B------:R-:W-:-:S13]  /*1080*/  FSETP.GTU.FTZ.AND P0, PT, |R0|, +INF , PT ;  /* 0x7f8000000000780b */ /* 0x000fda0003f1c200 */
[----:B------:R-:W-:Y:S01]  /*1090*/  @P0 FADD.FTZ R2, R0, 1 ;  /* 0x3f80000000020421 */ /* 0x000fe20000010000 */
[----:B------:R-:W-:Y:S06]  /*10a0*/  @P0 BRA `(.L_x_14) ;  /* 0x0000000000280947 */ /* 0x000fec0003800000 */
[----:B------:R-:W-:-:S13]  /*10b0*/  FSETP.NEU.FTZ.AND P0, PT, |R0|, +INF , PT ;  /* 0x7f8000000000780b */ /* 0x000fda0003f1d200 */
[----:B------:R-:W-:-:S04]  /*10c0*/  @P0 FFMA R3, R0, 1.84467440737095516160e+19, RZ ;  /* 0x5f80000000030823 */ /* 0x000fc800000000ff */
[----:B------:R-:W0:Y:S02]  /*10d0*/  @P0 MUFU.RSQ R2, R3 ;  /* 0x0000000300020308 */ /* 0x000e240000001400 */
[----:B0-----:R-:W-:Y:S01]  /*10e0*/  @P0 FMUL.FTZ R4, R3, R2 ;  /* 0x0000000203040220 */ /* 0x001fe20000410000 */
[----:B------:R-:W-:Y:S01]  /*10f0*/  @P0 FMUL.FTZ R9, R2, 0.5 ;  /* 0x3f00000002090820 */ /* 0x000fe20000410000 */
[----:B------:R-:W-:Y:S02]  /*1100*/  @!P0 IMAD.MOV.U32 R2, RZ, RZ, R0 ;  /* 0x000000ffff028224 */ /* 0x000fe400078e0000 */
[----:B------:R-:W-:-:S04]  /*1110*/  @P0 FADD.FTZ R6, -R4, -RZ ;  /* 0x800000ff04060221 */ /* 0x000fc80000010100 */
[----:B------:R-:W-:-:S04]  /*1120*/  @P0 FFMA R7, R4, R6, R3 ;  /* 0x0000000604070223 */ /* 0x000fc80000000003 */
[----:B------:R-:W-:-:S04]  /*1130*/  @P0 FFMA R7, R7, R9, R4 ;  /* 0x0000000907070223 */ /* 0x000fc80000000004 */
[----:B------:R-:W-:-:S07]  /*1140*/  @P0 FMUL.FTZ R2, R7, 2.3283064365386962891e-10 ;  /* 0x2f80000007020820 */ /* 0x000fce0000410000 */
.L_x_14:
[----:B------:R-:W-:Y:S01]  /*1150*/  IMAD.MOV.U32 R7, RZ, RZ, R2 ;  /* 0x000000ffff077224 */ /* 0x000fe200078e0002 */
[----:B------:R-:W-:Y:S01]  /*1160*/  MOV R2, R10 ;  /* 0x0000000a00027202 */ /* 0x000fe20000000f00 */
[----:B------:R-:W-:-:S04]  /*1170*/  IMAD.MOV.U32 R3, RZ, RZ, 0x0 ;  /* 0x00000000ff037424 */ /* 0x000fc800078e00ff */
[----:B------:R-:W-:Y:S05]  /*1180*/  RET.REL.NODEC R2 `(_Z10waveKernelP6uchar4jjf) ;  /* 0xffffffec029c7950 */ /* 0x000fea0003c3ffff */
        .weak           $__internal_1_$__cuda_sm3x_div_rn_noftz_f32_slowpath
        .type           $__internal_1_$__cuda_sm3x_div_rn_noftz_f32_slowpath,@function
        .size           $__internal_1_$__cuda_sm3x_div_rn_noftz_f32_slowpath,(.L_x_28 - $__internal_1_$__cuda_sm3x_div_rn_noftz_f32_slowpath)
$__internal_1_$__cuda_sm3x_div_rn_noftz_f32_slowpath:
[----:B------:R-:W-:Y:S01]  /*1190*/  SHF.R.U32.HI R7, RZ, 0x17, R3 ;  /* 0x00000017ff077819 */ /* 0x000fe20000011603 */
[----:B------:R-:W-:Y:S01]  /*11a0*/  BSSY.RECONVERGENT B1, `(.L_x_15) ;  /* 0x0000062000017945 */ /* 0x000fe20003800200 */
[----:B------:R-:W-:Y:S02]  /*11b0*/  SHF.R.U32.HI R6, RZ, 0x17, R0 ;  /* 0x00000017ff067819 */ /* 0x000fe40000011600 */
[----:B------:R-:W-:Y:S02]  /*11c0*/  LOP3.LUT R14, R7, 0xff, RZ, 0xc0, !PT ;  /* 0x000000ff070e7812 */ /* 0x000fe400078ec0ff */
[----:B------:R-:W-:-:S03]  /*11d0*/  LOP3.LUT R11, R6, 0xff, RZ, 0xc0, !PT ;  /* 0x000000ff060b7812 */ /* 0x000fc600078ec0ff */
[----:B------:R-:W-:Y:S02]  /*11e0*/  VIADD R9, R14, 0xffffffff ;  /* 0xffffffff0e097836 */ /* 0x000fe40000000000 */
[----:B------:R-:W-:-:S03]  /*11f0*/  VIADD R7, R11, 0xffffffff ;  /* 0xffffffff0b077836 */ /* 0x000fc60000000000 */
[----:B------:R-:W-:-:S04]  /*1200*/  ISETP.GT.U32.AND P0, PT, R9, 0xfd, PT ;  /* 0x000000fd0900780c */ /* 0x000fc80003f04070 */
[----:B------:R-:W-:-:S13]  /*1210*/  ISETP.GT.U32.OR P0, PT, R7, 0xfd, P0 ;  /* 0x000000fd0700780c */ /* 0x000fda0000704470 */
[----:B------:R-:W-:Y:S01]  /*1220*/  @!P0 IMAD.MOV.U32 R6, RZ, RZ, RZ ;  /* 0x000000ffff068224 */ /* 0x000fe200078e00ff */
[----:B------:R-:W-:Y:S06]  /*1230*/  @!P0 BRA `(.L_x_16) ;  /* 0x00000000005c8947 */ /* 0x000fec0003800000 */
[----:B------:R-:W-:Y:S02]  /*1240*/  FSETP.GTU.FTZ.AND P0, PT, |R0|, +INF , PT ;  /* 0x7f8000000000780b */ /* 0x000fe40003f1c200 */
[----:B------:R-:W-:-:S04]  /*1250*/  FSETP.GTU.FTZ.AND P1, PT, |R3|, +INF , PT ;  /* 0x7f8000000300780b */ /* 0x000fc80003f3c200 */
[----:B------:R-:W-:-:S13]  /*1260*/  PLOP3.LUT P0, PT, P0, P1, PT, 0xf8, 0x8f ;  /* 0x00000000008f781c */ /* 0x000fda0000703f70 */
[----:B------:R-:W-:Y:S05]  /*1270*/  @P0 BRA `(.L_x_17) ;  /* 0x00000004004c0947 */ /* 0x000fea0003800000 */
[----:B------:R-:W-:-:S13]  /*1280*/  LOP3.LUT P0, RZ, R3, 0x7fffffff, R0, 0xc8, !PT ;  /* 0x7fffffff03ff7812 */ /* 0x000fda000780c800 */
[----:B------:R-:W-:Y:S05]  /*1290*/  @!P0 BRA `(.L_x_18) ;  /* 0x00000004003c8947 */ /* 0x000fea0003800000 */
[C---:B------:R-:W-:Y:S02]  /*12a0*/  FSETP.NEU.FTZ.AND P2, PT, |R0|.reuse, +INF , PT ;  /* 0x7f8000000000780b */ /* 0x040fe40003f5d200 */
[----:B------:R-:W-:Y:S02]  /*12b0*/  FSETP.NEU.FTZ.AND P1, PT, |R3|, +INF , PT ;  /* 0x7f8000000300780b */ /* 0x000fe40003f3d200 */
[----:B------:R-:W-:-:S11]  /*12c0*/  FSETP.NEU.FTZ.AND P0, PT, |R0|, +INF , PT ;  /* 0x7f8000000000780b */ /* 0x000fd60003f1d200 */
[----:B------:R-:W-:Y:S05]  /*12d0*/  @!P1 BRA !P2, `(.L_x_18) ;  /* 0x00000004002c9947 */ /* 0x000fea0005000000 */
[----:B------:R-:W-:-:S04]  /*12e0*/  LOP3.LUT P2, RZ, R0, 0x7fffffff, RZ, 0xc0, !PT ;  /* 0x7fffffff00ff7812 */ /* 0x000fc8000784c0ff */
[----:B------:R-:W-:-:S13]  /*12f0*/  PLOP3.LUT P1, PT, P1, P2, PT, 0x2f, 0xf2 ;  /* 0x0000000000f2781c */ /* 0x000fda0000f24577 */
[----:B------:R-:W-:Y:S05]  /*1300*/  @P1 BRA `(.L_x_19) ;  /* 0x0000000400181947 */ /* 0x000fea0003800000 */
[----:B------:R-:W-:-:S04]  /*1310*/  LOP3.LUT P1, RZ, R3, 0x7fffffff, RZ, 0xc0, !PT ;  /* 0x7fffffff03ff7812 */ /* 0x000fc8000782c0ff */
[----:B------:R-:W-:-:S13]  /*1320*/  PLOP3.LUT P0, PT, P0, P1, PT, 0x2f, 0xf2 ;  /* 0x0000000000f2781c */ /* 0x000fda0000702577 */
[----:B------:R-:W-:Y:S05]  /*1330*/  @P0 BRA `(.L_x_20) ;  /* 0x0000000400000947 */ /* 0x000fea0003800000 */
[----:B------:R-:W-:Y:S02]  /*1340*/  ISETP.GE.AND P0, PT, R7, RZ, PT ;  /* 0x000000ff0700720c */ /* 0x000fe40003f06270 */
[----:B------:R-:W-:-:S11]  /*1350*/  ISETP.GE.AND P1, PT, R9, RZ, PT ;  /* 0x000000ff0900720c */ /* 0x000fd60003f26270 */
[----:B------:R-:W-:Y:S01]  /*1360*/  @P0 MOV R6, RZ ;  /* 0x000000ff00060202 */ /* 0x000fe20000000f00 */
[----:B------:R-:W-:Y:S02]  /*1370*/  @!P0 IMAD.MOV.U32 R6, RZ, RZ, -0x40 ;  /* 0xffffffc0ff068424 */ /* 0x000fe400078e00ff */
[----:B------:R-:W-:Y:S01]  /*1380*/  @!P0 FFMA R0, R0, 1.84467440737095516160e+19, RZ ;  /* 0x5f80000000008823 */ /* 0x000fe200000000ff */
[----:B------:R-:W-:Y:S01]  /*1390*/  @!P1 FFMA R3, R3, 1.84467440737095516160e+19, RZ ;  /* 0x5f80000003039823 */ /* 0x000fe200000000ff */
[----:B------:R-:W-:-:S07]  /*13a0*/  @!P1 VIADD R6, R6, 0x40 ;  /* 0x0000004006069836 */ /* 0x000fce0000000000 */
.L_x_16:
[----:B------:R-:W-:Y:S01]  /*13b0*/  LEA R10, R14, 0xc0800000, 0x17 ;  /* 0xc08000000e0a7811 */ /* 0x000fe200078eb8ff */
[----:B------:R-:W-:Y:S04]  /*13c0*/  BSSY.RECONVERGENT B2, `(.L_x_21) ;  /* 0x0000036000027945 */ /* 0x000fe80003800200 */
[----:B------:R-:W-:Y:S02]  /*13d0*/  IMAD.IADD R10, R3, 0x1, -R10 ;  /* 0x00000001030a7824 */ /* 0x000fe400078e0a0a */
[----:B------:R-:W-:Y:S02]  /*13e0*/  VIADD R3, R11, 0xffffff81 ;  /* 0xffffff810b037836 */ /* 0x000fe40000000000 */
[----:B------:R-:W0:Y:S01]  /*13f0*/  MUFU.RCP R7, R10 ;  /* 0x0000000a00077308 */ /* 0x000e220000001000 */
[----:B------:R-:W-:Y:S01]  /*1400*/  FADD.FTZ R9, -R10, -RZ ;  /* 0x800000ff0a097221 */ /* 0x000fe20000010100 */
[----:B------:R-:W-:-:S03]  /*1410*/  IMAD R0, R3, -0x800000, R0 ;  /* 0xff80000003007824 */ /* 0x000fc600078e0200 */
[----:B0-----:R-:W-:-:S04]  /*1420*/  FFMA R12, R7, R9, 1 ;  /* 0x3f800000070c7423 */ /* 0x001fc80000000009 */
[----:B------:R-:W-:-:S04]  /*1430*/  FFMA R16, R7, R12, R7 ;  /* 0x0000000c07107223 */ /* 0x000fc80000000007 */
[----:B------:R-:W-:-:S04]  /*1440*/  FFMA R7, R0, R16, RZ ;  /* 0x0000001000077223 */ /* 0x000fc800000000ff */
[----:B------:R-:W-:-:S04]  /*1450*/  FFMA R12, R9, R7, R0 ;  /* 0x00000007090c7223 */ /* 0x000fc80000000000 */
[----:B------:R-:W-:Y:S01]  /*1460*/  FFMA R11, R16, R12, R7 ;  /* 0x0000000c100b7223 */ /* 0x000fe20000000007 */
[----:B------:R-:W-:-:S03]  /*1470*/  IADD3 R7, PT, PT, R3, 0x7f, -R14 ;  /* 0x0000007f03077810 */ /* 0x000fc60007ffe80e */
[----:B------:R-:W-:Y:S01]  /*1480*/  FFMA R12, R9, R11, R0 ;  /* 0x0000000b090c7223 */ /* 0x000fe20000000000 */
[----:B------:R-:W-:-:S03]  /*1490*/  IADD3 R7, PT, PT, R7, R6, RZ ;  /* 0x0000000607077210 */ /* 0x000fc60007ffe0ff */
[----:B------:R-:W-:-:S05]  /*14a0*/  FFMA R0, R16, R12, R11 ;  /* 0x0000000c10007223 */ /* 0x000fca000000000b */
[----:B------:R-:W-:-:S04]  /*14b0*/  SHF.R.U32.HI R3, RZ, 0x17, R0 ;  /* 0x00000017ff037819 */ /* 0x000fc80000011600 */
[----:B------:R-:W-:-:S05]  /*14c0*/  LOP3.LUT R3, R3, 0xff, RZ, 0xc0, !PT ;  /* 0x000000ff03037812 */ /* 0x000fca00078ec0ff */
[----:B------:R-:W-:-:S04]  /*14d0*/  IMAD.IADD R9, R3, 0x1, R7 ;  /* 0x0000000103097824 */ /* 0x000fc800078e0207 */
[----:B------:R-:W-:-:S05]  /*14e0*/  VIADD R3, R9, 0xffffffff ;  /* 0xffffffff09037836 */ /* 0x000fca0000000000 */
[----:B------:R-:W-:-:S13]  /*14f0*/  ISETP.GE.U32.AND P0, PT, R3, 0xfe, PT ;  /* 0x000000fe0300780c */ /* 0x000fda0003f06070 */
[----:B------:R-:W-:Y:S05]  /*1500*/  @!P0 BRA `(.L_x_22) ;  /* 0x0000000000808947 */ /* 0x000fea0003800000 */
[----:B------:R-:W-:-:S13]  /*1510*/  ISETP.GT.AND P0, PT, R9, 0xfe, PT ;  /* 0x000000fe0900780c */ /* 0x000fda0003f04270 */
[----:B------:R-:W-:Y:S05]  /*1520*/  @P0 BRA `(.L_x_23) ;  /* 0x00000000006c0947 */ /* 0x000fea0003800000 */
[----:B------:R-:W-:-:S13]  /*1530*/  ISETP.GE.AND P0, PT, R9, 0x1, PT ;  /* 0x000000010900780c */ /* 0x000fda0003f06270 */
[----:B------:R-:W-:Y:S05]  /*1540*/  @P0 BRA `(.L_x_24) ;  /* 0x0000000000740947 */ /* 0x000fea0003800000 */
[----:B------:R-:W-:Y:S02]  /*1550*/  ISETP.GE.AND P0, PT, R9, -0x18, PT ;  /* 0xffffffe80900780c */ /* 0x000fe40003f06270 */
[----:B------:R-:W-:-:S11]  /*1560*/  LOP3.LUT R0, R0, 0x80000000, RZ, 0xc0, !PT ;  /* 0x8000000000007812 */ /* 0x000fd600078ec0ff */
[----:B------:R-:W-:Y:S05]  /*1570*/  @!P0 BRA `(.L_x_24) ;  /* 0x0000000000688947 */ /* 0x000fea0003800000 */
[CCC-:B------:R-:W-:Y:S01]  /*1580*/  FFMA.RZ R3, R16.reuse, R12.reuse, R11.reuse ;  /* 0x0000000c10037223 */ /* 0x1c0fe2000000c00b */
[C---:B------:R-:W-:Y:S02]  /*1590*/  VIADD R10, R9.reuse, 0x20 ;  /* 0x00000020090a7836 */ /* 0x040fe40000000000 */
[CCC-:B------:R-:W-:Y:S01]  /*15a0*/  FFMA.RM R6, R16.reuse, R12.reuse, R11.reuse ;  /* 0x0000000c10067223 */ /* 0x1c0fe2000000400b */
[----:B------:R-:W-:Y:S02]  /*15b0*/  ISETP.NE.AND P2, PT, R9, RZ, PT ;  /* 0x000000ff0900720c */ /* 0x000fe40003f45270 */
[----:B------:R-:W-:Y:S01]  /*15c0*/  LOP3.LUT R7, R3, 0x7fffff, RZ, 0xc0, !PT ;  /* 0x007fffff03077812 */ /* 0x000fe200078ec0ff */
[----:B------:R-:W-:Y:S01]  /*15d0*/  FFMA.RP R3, R16, R12, R11 ;  /* 0x0000000c10037223 */ /* 0x000fe2000000800b */
[----:B------:R-:W-:Y:S01]  /*15e0*/  ISETP.NE.AND P1, PT, R9, RZ, PT ;  /* 0x000000ff0900720c */ /* 0x000fe20003f25270 */
[----:B------:R-:W-:Y:S01]  /*15f0*/  IMAD.MOV R9, RZ, RZ, -R9 ;  /* 0x000000ffff097224 */ /* 0x000fe200078e0a09 */
[----:B------:R-:W-:-:S02]  /*1600*/  LOP3.LUT R7, R7, 0x800000, RZ, 0xfc, !PT ;  /* 0x0080000007077812 */ /* 0x000fc400078efcff */
[----:B------:R-:W-:Y:S02]  /*1610*/  FSETP.NEU.FTZ.AND P0, PT, R3, R6, PT ;  /* 0x000000060300720b */ /* 0x000fe40003f1d000 */
[----:B------:R-:W-:Y:S02]  /*1620*/  SHF.L.U32 R10, R7, R10, RZ ;  /* 0x0000000a070a7219 */ /* 0x000fe400000006ff */
[----:B------:R-:W-:Y:S02]  /*1630*/  SEL R6, R9, RZ, P2 ;  /* 0x000000ff09067207 */ /* 0x000fe40001000000 */
[----:B------:R-:W-:Y:S02]  /*1640*/  ISETP.NE.AND P1, PT, R10, RZ, P1 ;  /* 0x000000ff0a00720c */ /* 0x000fe40000f25270 */
[----:B------:R-:W-:Y:S02]  /*1650*/  SHF.R.U32.HI R6, RZ, R6, R7 ;  /* 0x00000006ff067219 */ /* 0x000fe40000011607 */
[----:B------:R-:W-:-:S02]  /*1660*/  PLOP3.LUT P0, PT, P0, P1, PT, 0xf8, 0x8f ;  /* 0x00000000008f781c */ /* 0x000fc40000703f70 */
[----:B------:R-:W-:Y:S02]  /*1670*/  SHF.R.U32.HI R10, RZ, 0x1, R6 ;  /* 0x00000001ff0a7819 */ /* 0x000fe40000011606 */
[----:B------:R-:W-:-:S04]  /*1680*/  SEL R3, RZ, 0x1, !P0 ;  /* 0x00000001ff037807 */ /* 0x000fc80004000000 */
[----:B------:R-:W-:-:S04]  /*1690*/  LOP3.LUT R3, R3, 0x1, R10, 0xf8, !PT ;  /* 0x0000000103037812 */ /* 0x000fc800078ef80a */
[----:B------:R-:W-:-:S04]  /*16a0*/  LOP3.LUT R3, R3, R6, RZ, 0xc0, !PT ;  /* 0x0000000603037212 */ /* 0x000fc800078ec0ff */
[----:B------:R-:W-:-:S04]  /*16b0*/  IADD3 R3, PT, PT, R10, R3, RZ ;  /* 0x000000030a037210 */ /* 0x000fc80007ffe0ff */
[----:B------:R-:W-:Y:S01]  /*16c0*/  LOP3.LUT R0, R3, R0, RZ, 0xfc, !PT ;  /* 0x0000000003007212 */ /* 0x000fe200078efcff */
[----:B------:R-:W-:Y:S06]  /*16d0*/  BRA `(.L_x_24) ;  /* 0x0000000000107947 */ /* 0x000fec0003800000 */
.L_x_23:
[----:B------:R-:W-:-:S04]  /*16e0*/  LOP3.LUT R0, R0, 0x80000000, RZ, 0xc0, !PT ;  /* 0x8000000000007812 */ /* 0x000fc800078ec0ff */
[----:B------:R-:W-:Y:S01]  /*16f0*/  LOP3.LUT R0, R0, 0x7f800000, RZ, 0xfc, !PT ;  /* 0x7f80000000007812 */ /* 0x000fe200078efcff */
[----:B------:R-:W-:Y:S06]  /*1700*/  BRA `(.L_x_24) ;  /* 0x0000000000047947 */ /* 0x000fec0003800000 */
.L_x_22:
[----:B------:R-:W-:-:S07]  /*1710*/  IMAD R0, R7, 0x800000, R0 ;  /* 0x0080000007007824 */ /* 0x000fce00078e0200 */
.L_x_24:
[----:B------:R-:W-:Y:S05]  /*1720*/  BSYNC.RECONVERGENT B2 ;  /* 0x0000000000027941 */ /* 0x000fea0003800200 */
.L_x_21:
[----:B------:R-:W-:Y:S05]  /*1730*/  BRA `(.L_x_25) ;  /* 0x0000000000207947 */ /* 0x000fea0003800000 */
.L_x_20:
[----:B------:R-:W-:-:S04]  /*1740*/  LOP3.LUT R0, R3, 0x80000000, R0, 0x48, !PT ;  /* 0x8000000003007812 */ /* 0x000fc800078e4800 */
[----:B------:R-:W-:Y:S01]  /*1750*/  LOP3.LUT R0, R0, 0x7f800000, RZ, 0xfc, !PT ;  /* 0x7f80000000007812 */ /* 0x000fe200078efcff */
[----:B------:R-:W-:Y:S06]  /*1760*/  BRA `(.L_x_25) ;  /* 0x0000000000147947 */ /* 0x000fec0003800000 */
.L_x_19:
[----:B------:R-:W-:Y:S01]  /*1770*/  LOP3.LUT R0, R3, 0x80000000, R0, 0x48, !PT ;  /* 0x8000000003007812 */ /* 0x000fe200078e4800 */
[----:B------:R-:W-:Y:S06]  /*1780*/  BRA `(.L_x_25) ;  /* 0x00000000000c7947 */ /* 0x000fec0003800000 */
.L_x_18:
[----:B------:R-:W0:Y:S01]  /*1790*/  MUFU.RSQ R0, -QNAN ;  /* 0xffc0000000007908 */ /* 0x000e220000001400 */
[----:B------:R-:W-:Y:S05]  /*17a0*/  BRA `(.L_x_25) ;  /* 0x0000000000047947 */ /* 0x000fea0003800000 */
.L_x_17:
[----:B------:R-:W-:-:S07]  /*17b0*/  FADD.FTZ R0, R0, R3 ;  /* 0x0000000300007221 */ /* 0x000fce0000010000 */
.L_x_25:
[----:B------:R-:W-:Y:S05]  /*17c0*/  BSYNC.RECONVERGENT B1 ;  /* 0x0000000000017941 */ /* 0x000fea0003800200 */
.L_x_15:
[----:B------:R-:W-:Y:S02]  /*17d0*/  IMAD.MOV.U32 R6, RZ, RZ, R4 ;  /* 0x000000ffff067224 */ /* 0x000fe400078e0004 */
[----:B------:R-:W-:-:S04]  /*17e0*/  IMAD.MOV.U32 R7, RZ, RZ, 0x0 ;  /* 0x00000000ff077424 */ /* 0x000fc800078e00ff */
[----:B0-----:R-:W-:Y:S05]  /*17f0*/  RET.REL.NODEC R6 `(_Z10waveKernelP6uchar4jjf) ;  /* 0xffffffe806007950 */ /* 0x001fea0003c3ffff */
.L_x_26:
[----:B------:R-:W-:-:S00]  /*1800*/  BRA `(.L_x_26) ;  /* 0xfffffffc00fc7947 */ /* 0x000fc0000383ffff */
[----:B------:R-:W-:-:S00]  /*1810*/  NOP ;  /* 0x0000000000007918 */ /* 0x000fc00000000000 */
        /* <DEDUP_REMOVED lines=14> */
.L_x_28:


//--------------------- .nv.global.init           --------------------------
	.section	.nv.global.init,"aw",@progbits
	.align	4
.nv.global.init:
	.type		__cudart_i2opi_f,@object
	.size		__cudart_i2opi_f,(.L_0 - __cudart_i2opi_f)
__cudart_i2opi_f:
        /*0000*/ 	.byte	0x41, 0x90, 0x43, 0x3c, 0x99, 0x95, 0x62, 0xdb, 0xc0, 0xdd, 0x34, 0xf5, 0xd1, 0x57, 0x27, 0xfc
        /*0010*/ 	.byte	0x29, 0x15, 0x44, 0x4e, 0x6e, 0x83, 0xf9, 0xa2
.L_0:


//--------------------- .nv.shared.reserved.0     --------------------------
	.section	.nv.shared.reserved.0,"aw",@nobits
	.weak		__nv_reservedSMEM_offset_0_alias
	.size		__nv_reservedSMEM_offset_0_alias, 0, 64
	.other		__nv_reservedSMEM_offset_0_alias,@"STO_CUDA_RESERVED_SHARED STV_DEFAULT"
__nv_reservedSMEM_offset_0_alias:
	.zero		0
	.zero		64


//--------------------- .nv.constant0._Z10waveKernelP6uchar4jjf --------------------------
	.section	.nv.constant0._Z10waveKernelP6uchar4jjf,"a",@progbits
	.sectionflags	@""
	.align	4
.nv.constant0._Z10waveKernelP6uchar4jjf:
	.zero		916


//--------------------- SYMBOLS --------------------------

	.type		.nv.reservedSmem.offset0,@object
	.size		.nv.reservedSmem.offset0,0x4
